	.headerflags	@"EF_CUDA_TEXMODE_UNIFIED EF_CUDA_64BIT_ADDRESS EF_CUDA_ACCELERATORS EF_CUDA_SM90 EF_CUDA_VIRTUAL_SM(EF_CUDA_SM90)"
	.elftype	@"ET_EXEC"


//--------------------- .nv.info                  --------------------------
	.section	.nv.info,"",@"SHT_CUDA_INFO"
	.align	4


	//----- nvinfo : EIATTR_REGCOUNT
	.align		4
        /*0000*/ 	.byte	0x04, 0x2f
        /*0002*/ 	.short	(.L_1 - .L_0)
	.align		4
.L_0:
        /*0004*/ 	.word	index@(triton_poi_fused_avg_pool2d_52)
        /*0008*/ 	.word	0x00000020


	//----- nvinfo : EIATTR_MIN_STACK_SIZE
	.align		4
.L_1:
        /*000c*/ 	.byte	0x04, 0x12
        /*000e*/ 	.short	(.L_3 - .L_2)
	.align		4
.L_2:
        /*0010*/ 	.word	index@(triton_poi_fused_avg_pool2d_52)
        /*0014*/ 	.word	0x00000000


	//----- nvinfo : EIATTR_FRAME_SIZE
	.align		4
.L_3:
        /*0018*/ 	.byte	0x04, 0x11
        /*001a*/ 	.short	(.L_5 - .L_4)
	.align		4
.L_4:
        /*001c*/ 	.word	index@(triton_poi_fused_avg_pool2d_52)
        /*0020*/ 	.word	0x00000000


	//----- nvinfo : EIATTR_MIN_STACK_SIZE
	.align		4
.L_5:
        /*0024*/ 	.byte	0x04, 0x12
        /*0026*/ 	.short	(.L_7 - .L_6)
	.align		4
.L_6:
        /*0028*/ 	.word	index@(triton_poi_fused_avg_pool2d_52)
        /*002c*/ 	.word	0x00000000
.L_7:


//--------------------- .nv.info.triton_poi_fused_avg_pool2d_52 --------------------------
	.section	.nv.info.triton_poi_fused_avg_pool2d_52,"",@"SHT_CUDA_INFO"
	.sectionflags	@""
	.align	4


	//----- nvinfo : EIATTR_CUDA_API_VERSION
	.align		4
        /*0000*/ 	.byte	0x04, 0x37
        /*0002*/ 	.short	(.L_9 - .L_8)
.L_8:
        /*0004*/ 	.word	0x0000007c


	//----- nvinfo : EIATTR_KPARAM_INFO
	.align		4
.L_9:
        /*0008*/ 	.byte	0x04, 0x17
        /*000a*/ 	.short	(.L_11 - .L_10)
.L_10:
        /*000c*/ 	.word	0x00000000
        /*0010*/ 	.short	0x0002
        /*0012*/ 	.short	0x0010
        /*0014*/ 	.byte	0x00, 0xf0, 0x11, 0x00


	//----- nvinfo : EIATTR_KPARAM_INFO
	.align		4
.L_11:
        /*0018*/ 	.byte	0x04, 0x17
        /*001a*/ 	.short	(.L_13 - .L_12)
.L_12:
        /*001c*/ 	.word	0x00000000
        /*0020*/ 	.short	0x0001
        /*0022*/ 	.short	0x0008
        /*0024*/ 	.byte	0x00, 0xf4, 0x21, 0x00


	//----- nvinfo : EIATTR_KPARAM_INFO
	.align		4
.L_13:
        /*0028*/ 	.byte	0x04, 0x17
        /*002a*/ 	.short	(.L_15 - .L_14)
.L_14:
        /*002c*/ 	.word	0x00000000
        /*0030*/ 	.short	0x0000
        /*0032*/ 	.short	0x0000
        /*0034*/ 	.byte	0x00, 0xf4, 0x21, 0x00


	//----- nvinfo : EIATTR_SPARSE_MMA_MASK
	.align		4
.L_15:
        /*0038*/ 	.byte	0x03, 0x50
        /*003a*/ 	.short	0x0000


	//----- nvinfo : EIATTR_MAXREG_COUNT
	.align		4
        /*003c*/ 	.byte	0x03, 0x1b
        /*003e*/ 	.short	0x00ff


	//----- nvinfo : EIATTR_EXIT_INSTR_OFFSETS
	.align		4
        /*0040*/ 	.byte	0x04, 0x1c
        /*0042*/ 	.short	(.L_17 - .L_16)


	//   ....[0]....
.L_16:
        /*0044*/ 	.word	0x00000c30


	//   ....[1]....
        /*0048*/ 	.word	0x00000c50


	//----- nvinfo : EIATTR_REQNTID
	.align		4
.L_17:
        /*004c*/ 	.byte	0x04, 0x10
        /*004e*/ 	.short	(.L_19 - .L_18)
.L_18:
        /*0050*/ 	.word	0x00000080
        /*0054*/ 	.word	0x00000001
        /*0058*/ 	.word	0x00000001


	//----- nvinfo : EIATTR_CBANK_PARAM_SIZE
	.align		4
.L_19:
        /*005c*/ 	.byte	0x03, 0x19
        /*005e*/ 	.short	0x0014


	//----- nvinfo : EIATTR_PARAM_CBANK
	.align		4
        /*0060*/ 	.byte	0x04, 0x0a
        /*0062*/ 	.short	(.L_21 - .L_20)
	.align		4
.L_20:
        /*0064*/ 	.word	index@(.nv.constant0.triton_poi_fused_avg_pool2d_52)
        /*0068*/ 	.short	0x0210
        /*006a*/ 	.short	0x0014


	//----- nvinfo : EIATTR_SW_WAR
	.align		4
.L_21:
        /*006c*/ 	.byte	0x04, 0x36
        /*006e*/ 	.short	(.L_23 - .L_22)
.L_22:
        /*0070*/ 	.word	0x00000008
.L_23:


//--------------------- .nv.callgraph             --------------------------
	.section	.nv.callgraph,"",@"SHT_CUDA_CALLGRAPH"
	.align	4
	.sectionentsize	8
	.align		4
        /*0000*/ 	.word	0x00000000
	.align		4
        /*0004*/ 	.word	0xffffffff
	.align		4
        /*0008*/ 	.word	0x00000000
	.align		4
        /*000c*/ 	.word	0xfffffffe
	.align		4
        /*0010*/ 	.word	0x00000000
	.align		4
        /*0014*/ 	.word	0xfffffffd
	.align		4
        /*0018*/ 	.word	0x00000000
	.align		4
        /*001c*/ 	.word	0xfffffffc


//--------------------- .text.triton_poi_fused_avg_pool2d_52 --------------------------
	.section	.text.triton_poi_fused_avg_pool2d_52,"ax",@progbits
	.align	128
        .global         triton_poi_fused_avg_pool2d_52
        .type           triton_poi_fused_avg_pool2d_52,@function
        .size           triton_poi_fused_avg_pool2d_52,(.L_x_1 - triton_poi_fused_avg_pool2d_52)
        .other          triton_poi_fused_avg_pool2d_52,@"STO_CUDA_ENTRY STV_DEFAULT"
triton_poi_fused_avg_pool2d_52:
.text.triton_poi_fused_avg_pool2d_52:
[----:B------:R-:W0:Y:S02]  /*0000*/  LDC R1, c[0x0][0x28] ;  /* 0x00000a00ff017b82 */ /* 0x000e240000000800 */
[----:B------:R-:W1:Y:S01]  /*0010*/  S2R R0, SR_TID.X ;  /* 0x0000000000007919 */ /* 0x000e620000002100 */
[----:B------:R-:W2:Y:S01]  /*0020*/  LDC.64 R24, c[0x0][0x210] ;  /* 0x00008400ff187b82 */ /* 0x000ea20000000a00 */
[----:B------:R-:W-:Y:S02]  /*0030*/  CS2R R16, SRZ ;  /* 0x0000000000107805 */ /* 0x000fe4000001ff00 */
[----:B------:R-:W-:Y:S01]  /*0040*/  CS2R R18, SRZ ;  /* 0x0000000000127805 */ /* 0x000fe2000001ff00 */
[----:B------:R-:W3:Y:S01]  /*0050*/  S2R R3, SR_CTAID.X ;  /* 0x0000000000037919 */ /* 0x000ee20000002500 */
[----:B------:R-:W-:Y:S02]  /*0060*/  CS2R R20, SRZ ;  /* 0x0000000000147805 */ /* 0x000fe4000001ff00 */
[----:B------:R-:W-:Y:S01]  /*0070*/  CS2R R22, SRZ ;  /* 0x0000000000167805 */ /* 0x000fe2000001ff00 */
[----:B------:R-:W-:Y:S01]  /*0080*/  ULDC.64 UR4, c[0x0][0x208] ;  /* 0x0000820000047ab9 */ /* 0x000fe20000000a00 */
[----:B-1----:R-:W-:-:S05]  /*0090*/  IMAD.SHL.U32 R0, R0, 0x4, RZ ;  /* 0x0000000400007824 */ /* 0x002fca00078e00ff */
[----:B------:R-:W-:-:S05]  /*00a0*/  LOP3.LUT R0, R0, 0x1fc, RZ, 0xc0, !PT ;  /* 0x000001fc00007812 */ /* 0x000fca00078ec0ff */
[----:B---3--:R-:W-:-:S04]  /*00b0*/  IMAD R2, R3, 0x200, R0 ;  /* 0x0000020003027824 */ /* 0x008fc800078e0200 */
[----:B------:R-:W-:-:S04]  /*00c0*/  IMAD.HI R0, R2, 0x6bca1af3, RZ ;  /* 0x6bca1af302007827 */ /* 0x000fc800078e02ff */
[C---:B------:R-:W-:Y:S01]  /*00d0*/  VIADD R9, R2.reuse, 0xfffff420 ;  /* 0xfffff42002097836 */ /* 0x040fe20000000000 */
[----:B------:R-:W-:Y:S01]  /*00e0*/  SHF.R.U32.HI R3, RZ, 0x1f, R0 ;  /* 0x0000001fff037819 */ /* 0x000fe20000011600 */
[----:B------:R-:W-:Y:S02]  /*00f0*/  VIADD R11, R2, 0xfffff680 ;  /* 0xfffff680020b7836 */ /* 0x000fe40000000000 */
[--C-:B--2---:R-:W-:Y:S01]  /*0100*/  IMAD.WIDE R8, R9, 0x4, R24.reuse ;  /* 0x0000000409087825 */ /* 0x104fe200078e0218 */
[CC--:B------:R-:W-:Y:S02]  /*0110*/  LEA.HI.SX32 R4, R0.reuse, R3.reuse, 0x18 ;  /* 0x0000000300047211 */ /* 0x0c0fe400078fc2ff */
[----:B------:R-:W-:Y:S01]  /*0120*/  LEA.HI.SX32 R0, R0, R3, 0x16 ;  /* 0x0000000300007211 */ /* 0x000fe200078fb2ff */
[----:B------:R-:W-:Y:S01]  /*0130*/  IMAD.WIDE R10, R11, 0x4, R24 ;  /* 0x000000040b0a7825 */ /* 0x000fe200078e0218 */
[----:B------:R-:W-:Y:S02]  /*0140*/  LEA.HI R3, R4, R4, RZ, 0x2 ;  /* 0x0000000404037211 */ /* 0x000fe400078f10ff */
[----:B------:R-:W-:-:S02]  /*0150*/  LEA.HI R5, R0, R0, RZ, 0x2 ;  /* 0x0000000000057211 */ /* 0x000fc400078f10ff */
[----:B------:R-:W-:Y:S02]  /*0160*/  LOP3.LUT R3, R3, 0xfffffffc, RZ, 0xc0, !PT ;  /* 0xfffffffc03037812 */ /* 0x000fe400078ec0ff */
[----:B------:R-:W-:-:S03]  /*0170*/  LOP3.LUT R5, R5, 0xfffffffc, RZ, 0xc0, !PT ;  /* 0xfffffffc05057812 */ /* 0x000fc600078ec0ff */
[----:B------:R-:W-:Y:S02]  /*0180*/  IMAD.IADD R3, R4, 0x1, -R3 ;  /* 0x0000000104037824 */ /* 0x000fe400078e0a03 */
[----:B------:R-:W-:-:S03]  /*0190*/  IMAD.IADD R0, R0, 0x1, -R5 ;  /* 0x0000000100007824 */ /* 0x000fc600078e0a05 */
[C---:B------:R-:W-:Y:S02]  /*01a0*/  ISETP.GT.AND P3, PT, R3.reuse, RZ, PT ;  /* 0x000000ff0300720c */ /* 0x040fe40003f64270 */
[----:B------:R-:W-:Y:S02]  /*01b0*/  ISETP.GT.AND P0, PT, R3, -0x1, PT ;  /* 0xffffffff0300780c */ /* 0x000fe40003f04270 */
[C---:B------:R-:W-:Y:S02]  /*01c0*/  ISETP.GT.AND P4, PT, R0.reuse, RZ, P3 ;  /* 0x000000ff0000720c */ /* 0x040fe40001f84270 */
[----:B------:R-:W-:Y:S02]  /*01d0*/  ISETP.GT.AND P0, PT, R0, RZ, P0 ;  /* 0x000000ff0000720c */ /* 0x000fe40000704270 */
[C---:B------:R-:W-:Y:S02]  /*01e0*/  ISETP.LT.AND P4, PT, R2.reuse, 0x9800, P4 ;  /* 0x000098000200780c */ /* 0x040fe40002781270 */
[----:B------:R-:W-:-:S11]  /*01f0*/  ISETP.LT.AND P0, PT, R2, 0x9800, P0 ;  /* 0x000098000200780c */ /* 0x000fd60000701270 */
[----:B------:R1:W2:Y:S04]  /*0200*/  @P4 LDG.E.128 R16, desc[UR4][R8.64] ;  /* 0x0000000408104981 */ /* 0x0002a8000c1e1d00 */
[----:B------:R3:W4:Y:S01]  /*0210*/  @P0 LDG.E.128 R20, desc[UR4][R10.64] ;  /* 0x000000040a140981 */ /* 0x000722000c1e1d00 */
[----:B------:R-:W-:Y:S01]  /*0220*/  VIADD R26, R3, 0x1 ;  /* 0x00000001031a7836 */ /* 0x000fe20000000000 */
[----:B------:R-:W-:Y:S01]  /*0230*/  ISETP.GT.AND P3, PT, R0, -0x1, P3 ;  /* 0xffffffff0000780c */ /* 0x000fe20001f64270 */
[----:B------:R-:W-:Y:S01]  /*0240*/  VIADD R13, R2, 0xfffff8e0 ;  /* 0xfffff8e0020d7836 */ /* 0x000fe20000000000 */
[----:B------:R-:W-:Y:S02]  /*0250*/  CS2R R4, SRZ ;  /* 0x0000000000047805 */ /* 0x000fe4000001ff00 */
[----:B------:R-:W-:-:S02]  /*0260*/  CS2R R6, SRZ ;  /* 0x0000000000067805 */ /* 0x000fc4000001ff00 */
[----:B------:R-:W-:Y:S01]  /*0270*/  ISETP.GE.U32.AND P1, PT, R26, 0x4, PT ;  /* 0x000000041a00780c */ /* 0x000fe20003f26070 */
[----:B-1----:R-:W-:-:S03]  /*0280*/  IMAD.WIDE R8, R13, 0x4, R24 ;  /* 0x000000040d087825 */ /* 0x002fc600078e0218 */
[----:B------:R-:W-:-:S04]  /*0290*/  ISETP.GT.AND P2, PT, R0, RZ, !P1 ;  /* 0x000000ff0000720c */ /* 0x000fc80004f44270 */
[C---:B------:R-:W-:Y:S02]  /*02a0*/  ISETP.LT.AND P2, PT, R2.reuse, 0x9800, P2 ;  /* 0x000098000200780c */ /* 0x040fe40001741270 */
[C---:B------:R-:W-:Y:S01]  /*02b0*/  ISETP.LT.AND P3, PT, R2.reuse, 0x9800, P3 ;  /* 0x000098000200780c */ /* 0x040fe20001f61270 */
[----:B---3--:R-:W-:Y:S01]  /*02c0*/  VIADD R11, R2, 0xfffffda0 ;  /* 0xfffffda0020b7836 */ /* 0x008fe20000000000 */
[----:B------:R-:W-:Y:S02]  /*02d0*/  CS2R R12, SRZ ;  /* 0x00000000000c7805 */ /* 0x000fe4000001ff00 */
[----:B------:R-:W-:Y:S01]  /*02e0*/  CS2R R14, SRZ ;  /* 0x00000000000e7805 */ /* 0x000fe2000001ff00 */
[----:B------:R-:W-:-:S06]  /*02f0*/  IMAD.WIDE R10, R11, 0x4, R24 ;  /* 0x000000040b0a7825 */ /* 0x000fcc00078e0218 */
[----:B------:R-:W3:Y:S01]  /*0300*/  @P2 LDG.E.128 R4, desc[UR4][R8.64] ;  /* 0x0000000408042981 */ /* 0x000ee2000c1e1d00 */
[----:B------:R-:W-:Y:S02]  /*0310*/  ISETP.GE.AND P5, PT, R2, 0x9800, PT ;  /* 0x000098000200780c */ /* 0x000fe40003fa6270 */
[----:B------:R-:W-:Y:S01]  /*0320*/  LOP3.LUT R27, R0, R3, RZ, 0xfc, !PT ;  /* 0x00000003001b7212 */ /* 0x000fe200078efcff */
[----:B------:R1:W5:Y:S03]  /*0330*/  @P3 LDG.E.128 R12, desc[UR4][R10.64] ;  /* 0x000000040a0c3981 */ /* 0x000366000c1e1d00 */
[----:B------:R-:W-:Y:S02]  /*0340*/  ISETP.GT.AND P6, PT, R27, -0x1, !P5 ;  /* 0xffffffff1b00780c */ /* 0x000fe40006fc4270 */
[----:B-1----:R-:W-:Y:S02]  /*0350*/  CS2R R10, SRZ ;  /* 0x00000000000a7805 */ /* 0x002fe4000001ff00 */
[----:B--2---:R-:W-:-:S02]  /*0360*/  SEL R9, R16, RZ, P4 ;  /* 0x000000ff10097207 */ /* 0x004fc40002000000 */
[----:B------:R-:W-:Y:S02]  /*0370*/  SEL R17, R17, RZ, P4 ;  /* 0x000000ff11117207 */ /* 0x000fe40002000000 */
[----:B----4-:R-:W-:Y:S02]  /*0380*/  SEL R20, R20, RZ, P0 ;  /* 0x000000ff14147207 */ /* 0x010fe40000000000 */
[----:B------:R-:W-:-:S03]  /*0390*/  SEL R8, R21, RZ, P0 ;  /* 0x000000ff15087207 */ /* 0x000fc60000000000 */
[----:B------:R-:W-:Y:S02]  /*03a0*/  FADD R21, R9, R20 ;  /* 0x0000001409157221 */ /* 0x000fe40000000000 */
[----:B------:R-:W-:Y:S01]  /*03b0*/  FADD R20, R17, R8 ;  /* 0x0000000811147221 */ /* 0x000fe20000000000 */
[----:B------:R-:W-:Y:S01]  /*03c0*/  CS2R R8, SRZ ;  /* 0x0000000000087805 */ /* 0x000fe2000001ff00 */
[----:B------:R-:W-:-:S05]  /*03d0*/  IMAD.WIDE R16, R2, 0x4, R24 ;  /* 0x0000000402107825 */ /* 0x000fca00078e0218 */
[----:B------:R1:W2:Y:S01]  /*03e0*/  @P6 LDG.E.128 R8, desc[UR4][R16.64] ;  /* 0x0000000410086981 */ /* 0x0002a2000c1e1d00 */
[----:B------:R-:W-:Y:S01]  /*03f0*/  VIADD R27, R0, 0x1 ;  /* 0x00000001001b7836 */ /* 0x000fe20000000000 */
[----:B------:R-:W-:Y:S02]  /*0400*/  SEL R29, R18, RZ, P4 ;  /* 0x000000ff121d7207 */ /* 0x000fe40002000000 */
[----:B------:R-:W-:Y:S02]  /*0410*/  SEL R22, R22, RZ, P0 ;  /* 0x000000ff16167207 */ /* 0x000fe40000000000 */
[----:B------:R-:W-:Y:S02]  /*0420*/  SEL R18, R23, RZ, P0 ;  /* 0x000000ff17127207 */ /* 0x000fe40000000000 */
[----:B------:R-:W-:Y:S01]  /*0430*/  ISETP.GT.AND P0, PT, R0, -0x1, !P1 ;  /* 0xffffffff0000780c */ /* 0x000fe20004f04270 */
[----:B------:R-:W-:Y:S01]  /*0440*/  FADD R29, R29, R22 ;  /* 0x000000161d1d7221 */ /* 0x000fe20000000000 */
[----:B------:R-:W-:-:S02]  /*0450*/  SEL R19, R19, RZ, P4 ;  /* 0x000000ff13137207 */ /* 0x000fc40002000000 */
[----:B------:R-:W-:Y:S02]  /*0460*/  ISETP.GE.U32.AND P4, PT, R27, 0x4, PT ;  /* 0x000000041b00780c */ /* 0x000fe40003f86070 */
[----:B---3--:R-:W-:Y:S02]  /*0470*/  SEL R5, R5, RZ, P2 ;  /* 0x000000ff05057207 */ /* 0x008fe40001000000 */
[----:B------:R-:W-:Y:S02]  /*0480*/  ISETP.LT.AND P0, PT, R2, 0x9800, P0 ;  /* 0x000098000200780c */ /* 0x000fe40000701270 */
[----:B-1----:R-:W-:Y:S01]  /*0490*/  SEL R16, R6, RZ, P2 ;  /* 0x000000ff06107207 */ /* 0x002fe20001000000 */
[----:B------:R-:W-:Y:S01]  /*04a0*/  FADD R22, R20, R5 ;  /* 0x0000000514167221 */ /* 0x000fe20000000000 */
[----:B------:R-:W-:Y:S01]  /*04b0*/  SEL R4, R4, RZ, P2 ;  /* 0x000000ff04047207 */ /* 0x000fe20001000000 */
[----:B------:R-:W-:Y:S01]  /*04c0*/  VIADD R5, R2, 0x260 ;  /* 0x0000026002057836 */ /* 0x000fe20000000000 */
[----:B------:R-:W-:Y:S01]  /*04d0*/  SEL R7, R7, RZ, P2 ;  /* 0x000000ff07077207 */ /* 0x000fe20001000000 */
[----:B------:R-:W-:Y:S01]  /*04e0*/  FADD R6, R19, R18 ;  /* 0x0000001213067221 */ /* 0x000fe20000000000 */
[----:B------:R-:W-:Y:S01]  /*04f0*/  ISETP.GT.AND P2, PT, R3, RZ, !P4 ;  /* 0x000000ff0300720c */ /* 0x000fe20006744270 */
[----:B------:R-:W-:Y:S01]  /*0500*/  FADD R20, R29, R16 ;  /* 0x000000101d147221 */ /* 0x000fe20000000000 */
[----:B-----5:R-:W-:Y:S01]  /*0510*/  SEL R23, R14, RZ, P3 ;  /* 0x000000ff0e177207 */ /* 0x020fe20001800000 */
[----:B------:R-:W-:Y:S01]  /*0520*/  FADD R21, R21, R4 ;  /* 0x0000000415157221 */ /* 0x000fe20000000000 */
[----:B------:R-:W-:-:S02]  /*0530*/  CS2R R16, SRZ ;  /* 0x0000000000107805 */ /* 0x000fc4000001ff00 */
[----:B------:R-:W-:Y:S02]  /*0540*/  CS2R R18, SRZ ;  /* 0x0000000000127805 */ /* 0x000fe4000001ff00 */
[----:B------:R-:W-:Y:S01]  /*0550*/  ISETP.LT.AND P2, PT, R2, 0x9800, P2 ;  /* 0x000098000200780c */ /* 0x000fe20001741270 */
[----:B------:R-:W-:Y:S01]  /*0560*/  IMAD.WIDE R4, R5, 0x4, R24 ;  /* 0x0000000405047825 */ /* 0x000fe200078e0218 */
[----:B------:R-:W-:-:S03]  /*0570*/  LOP3.LUT R26, R27, R26, RZ, 0xfc, !PT ;  /* 0x0000001a1b1a7212 */ /* 0x000fc600078efcff */
[----:B------:R-:W-:Y:S01]  /*0580*/  FADD R6, R6, R7 ;  /* 0x0000000706067221 */ /* 0x000fe20000000000 */
[----:B------:R-:W-:Y:S02]  /*0590*/  SEL R12, R12, RZ, P3 ;  /* 0x000000ff0c0c7207 */ /* 0x000fe40001800000 */
[----:B------:R-:W-:Y:S01]  /*05a0*/  SEL R15, R15, RZ, P3 ;  /* 0x000000ff0f0f7207 */ /* 0x000fe20001800000 */
[----:B------:R-:W-:Y:S01]  /*05b0*/  FADD R20, R20, R23 ;  /* 0x0000001714147221 */ /* 0x000fe20000000000 */
[----:B------:R-:W-:Y:S01]  /*05c0*/  SEL R13, R13, RZ, P3 ;  /* 0x000000ff0d0d7207 */ /* 0x000fe20001800000 */
[----:B------:R-:W-:Y:S01]  /*05d0*/  VIADD R23, R2, 0x720 ;  /* 0x0000072002177836 */ /* 0x000fe20000000000 */
[----:B------:R-:W-:Y:S01]  /*05e0*/  ISETP.LT.U32.AND P1, PT, R26, 0x4, !P5 ;  /* 0x000000041a00780c */ /* 0x000fe20006f21070 */
[----:B------:R1:W3:Y:S01]  /*05f0*/  @P0 LDG.E.128 R16, desc[UR4][R4.64] ;  /* 0x0000000404100981 */ /* 0x0002e2000c1e1d00 */
[----:B------:R-:W-:Y:S01]  /*0600*/  FADD R21, R21, R12 ;  /* 0x0000000c15157221 */ /* 0x000fe20000000000 */
[----:B------:R-:W-:Y:S01]  /*0610*/  FADD R26, R6, R15 ;  /* 0x0000000f061a7221 */ /* 0x000fe20000000000 */
[----:B------:R-:W-:Y:S01]  /*0620*/  FADD R12, R22, R13 ;  /* 0x0000000d160c7221 */ /* 0x000fe20000000000 */
[----:B------:R-:W-:Y:S01]  /*0630*/  CS2R R6, SRZ ;  /* 0x0000000000067805 */ /* 0x000fe2000001ff00 */
[----:B------:R-:W-:Y:S01]  /*0640*/  IMAD.WIDE R22, R23, 0x4, R24 ;  /* 0x0000000417167825 */ /* 0x000fe200078e0218 */
[----:B------:R-:W-:-:S02]  /*0650*/  ISETP.GT.AND P3, PT, R3, -0x1, !P4 ;  /* 0xffffffff0300780c */ /* 0x000fc40006764270 */
[----:B-1----:R-:W-:Y:S02]  /*0660*/  CS2R R4, SRZ ;  /* 0x0000000000047805 */ /* 0x002fe4000001ff00 */
[----:B------:R-:W-:-:S04]  /*0670*/  ISETP.LT.AND P3, PT, R2, 0x9800, P3 ;  /* 0x000098000200780c */ /* 0x000fc80001f61270 */
[----:B------:R1:W4:Y:S01]  /*0680*/  @P2 LDG.E.128 R4, desc[UR4][R22.64] ;  /* 0x0000000416042981 */ /* 0x000322000c1e1d00 */
[----:B------:R-:W-:Y:S01]  /*0690*/  VIADD R29, R2, 0x980 ;  /* 0x00000980021d7836 */ /* 0x000fe20000000000 */
[----:B------:R-:W-:-:S03]  /*06a0*/  CS2R R14, SRZ ;  /* 0x00000000000e7805 */ /* 0x000fc6000001ff00 */
[----:B------:R-:W-:Y:S01]  /*06b0*/  IMAD.WIDE R28, R29, 0x4, R24 ;  /* 0x000000041d1c7825 */ /* 0x000fe200078e0218 */
[----:B-1----:R-:W-:Y:S02]  /*06c0*/  CS2R R22, SRZ ;  /* 0x0000000000167805 */ /* 0x002fe4000001ff00 */
[----:B--2---:R-:W-:Y:S02]  /*06d0*/  SEL R8, R8, RZ, P6 ;  /* 0x000000ff08087207 */ /* 0x004fe40003000000 */
[----:B------:R-:W-:Y:S02]  /*06e0*/  SEL R9, R9, RZ, P6 ;  /* 0x000000ff09097207 */ /* 0x000fe40003000000 */
[----:B------:R-:W-:Y:S01]  /*06f0*/  SEL R13, R10, RZ, P6 ;  /* 0x000000ff0a0d7207 */ /* 0x000fe20003000000 */
[----:B------:R-:W-:Y:S01]  /*0700*/  FADD R8, R21, R8 ;  /* 0x0000000815087221 */ /* 0x000fe20000000000 */
[----:B------:R-:W-:Y:S02]  /*0710*/  VIADD R21, R2, 0xbe0 ;  /* 0x00000be002157836 */ /* 0x000fe40000000000 */
[----:B------:R-:W-:Y:S01]  /*0720*/  FADD R10, R12, R9 ;  /* 0x000000090c0a7221 */ /* 0x000fe20000000000 */
[----:B------:R-:W-:Y:S01]  /*0730*/  FADD R9, R20, R13 ;  /* 0x0000000d14097221 */ /* 0x000fe20000000000 */
[----:B------:R-:W-:Y:S01]  /*0740*/  CS2R R12, SRZ ;  /* 0x00000000000c7805 */ /* 0x000fe2000001ff00 */
[----:B------:R-:W-:Y:S01]  /*0750*/  IMAD.WIDE R24, R21, 0x4, R24 ;  /* 0x0000000415187825 */ /* 0x000fe200078e0218 */
[----:B------:R-:W-:-:S04]  /*0760*/  CS2R R20, SRZ ;  /* 0x0000000000147805 */ /* 0x000fc8000001ff00 */
[----:B------:R-:W2:Y:S04]  /*0770*/  @P3 LDG.E.128 R12, desc[UR4][R28.64] ;  /* 0x000000041c0c3981 */ /* 0x000ea8000c1e1d00 */
[----:B------:R1:W5:Y:S01]  /*0780*/  @P1 LDG.E.128 R20, desc[UR4][R24.64] ;  /* 0x0000000418141981 */ /* 0x000362000c1e1d00 */
[C---:B------:R-:W-:Y:S01]  /*0790*/  VIADD R27, R3.reuse, 0x2 ;  /* 0x00000002031b7836 */ /* 0x040fe20000000000 */
[----:B------:R-:W-:-:S04]  /*07a0*/  ISETP.GE.AND P4, PT, R3, 0x3, PT ;  /* 0x000000030300780c */ /* 0x000fc80003f86270 */
[----:B-1----:R-:W-:Y:S02]  /*07b0*/  SEL R24, R27, RZ, !P4 ;  /* 0x000000ff1b187207 */ /* 0x002fe40006000000 */
[----:B------:R-:W-:-:S03]  /*07c0*/  ISETP.GT.AND P4, PT, R3, 0x2, PT ;  /* 0x000000020300780c */ /* 0x000fc60003f84270 */
[----:B------:R-:W-:Y:S01]  /*07d0*/  VIADD R27, R24, 0x5 ;  /* 0x00000005181b7836 */ /* 0x000fe20000000000 */
[----:B------:R-:W-:Y:S01]  /*07e0*/  SEL R11, R11, RZ, P6 ;  /* 0x000000ff0b0b7207 */ /* 0x000fe20003000000 */
[C---:B------:R-:W-:Y:S01]  /*07f0*/  VIADD R28, R0.reuse, 0x2 ;  /* 0x00000002001c7836 */ /* 0x040fe20000000000 */
[----:B------:R-:W-:-:S07]  /*0800*/  ISETP.GE.AND P6, PT, R0, 0x3, PT ;  /* 0x000000030000780c */ /* 0x000fce0003fc6270 */
[----:B------:R-:W-:Y:S01]  /*0810*/  @!P4 IMAD.MOV R27, RZ, RZ, R24 ;  /* 0x000000ffff1bc224 */ /* 0x000fe200078e0218 */
[----:B------:R-:W-:Y:S02]  /*0820*/  ISETP.GT.AND P4, PT, R0, 0x2, PT ;  /* 0x000000020000780c */ /* 0x000fe40003f84270 */
[----:B------:R-:W-:Y:S01]  /*0830*/  SEL R28, R28, RZ, !P6 ;  /* 0x000000ff1c1c7207 */ /* 0x000fe20007000000 */
[----:B------:R-:W-:-:S04]  /*0840*/  IMAD.IADD R25, R3, 0x1, R0 ;  /* 0x0000000103197824 */ /* 0x000fc800078e0200 */
[----:B------:R-:W-:Y:S02]  /*0850*/  VIADD R24, R28, 0x5 ;  /* 0x000000051c187836 */ /* 0x000fe40000000000 */
[----:B------:R-:W-:-:S04]  /*0860*/  IMAD R25, R3, R0, -R25 ;  /* 0x0000000003197224 */ /* 0x000fc800078e0a19 */
[----:B------:R-:W-:-:S05]  /*0870*/  @!P4 IMAD.MOV R24, RZ, RZ, R28 ;  /* 0x000000ffff18c224 */ /* 0x000fca00078e021c */
[----:B------:R-:W-:Y:S01]  /*0880*/  IADD3 R25, R24, R25, R27 ;  /* 0x0000001918197210 */ /* 0x000fe20007ffe01b */
[----:B------:R-:W-:-:S04]  /*0890*/  IMAD R0, R0, R27, RZ ;  /* 0x0000001b00007224 */ /* 0x000fc800078e02ff */
[----:B------:R-:W-:Y:S02]  /*08a0*/  VIADD R25, R25, 0x1 ;  /* 0x0000000119197836 */ /* 0x000fe40000000000 */
[----:B------:R-:W-:Y:S02]  /*08b0*/  IMAD R0, R3, R24, R0 ;  /* 0x0000001803007224 */ /* 0x000fe400078e0200 */
[----:B------:R-:W-:-:S04]  /*08c0*/  IMAD R25, R24, R27, R25 ;  /* 0x0000001b18197224 */ /* 0x000fc800078e0219 */
[----:B------:R-:W-:Y:S02]  /*08d0*/  IMAD.IADD R0, R25, 0x1, -R0 ;  /* 0x0000000119007824 */ /* 0x000fe400078e0a00 */
[----:B------:R-:W-:Y:S01]  /*08e0*/  FADD R26, R26, R11 ;  /* 0x0000000b1a1a7221 */ /* 0x000fe20000000000 */
[----:B---3--:R-:W-:Y:S02]  /*08f0*/  SEL R11, R16, RZ, P0 ;  /* 0x000000ff100b7207 */ /* 0x008fe40000000000 */
[----:B------:R-:W-:Y:S02]  /*0900*/  SEL R18, R18, RZ, P0 ;  /* 0x000000ff12127207 */ /* 0x000fe40000000000 */
[----:B------:R-:W-:Y:S02]  /*0910*/  I2FP.F32.S32 R0, R0 ;  /* 0x0000000000007245 */ /* 0x000fe40000201400 */
[----:B------:R-:W-:Y:S02]  /*0920*/  SEL R17, R17, RZ, P0 ;  /* 0x000000ff11117207 */ /* 0x000fe40000000000 */
[----:B------:R-:W-:Y:S01]  /*0930*/  SEL R19, R19, RZ, P0 ;  /* 0x000000ff13137207 */ /* 0x000fe20000000000 */
[----:B------:R-:W-:Y:S01]  /*0940*/  FADD R8, R8, R11 ;  /* 0x0000000b08087221 */ /* 0x000fe20000000000 */
[----:B------:R-:W-:Y:S01]  /*0950*/  FSETP.GT.AND P0, PT, |R0|, 8.50705917302346158658e+37, PT ;  /* 0x7e8000000000780b */ /* 0x000fe20003f04200 */
[----:B------:R-:W-:Y:S01]  /*0960*/  FADD R11, R9, R18 ;  /* 0x00000012090b7221 */ /* 0x000fe20000000000 */
[----:B----4-:R-:W-:-:S02]  /*0970*/  SEL R3, R4, RZ, P2 ;  /* 0x000000ff04037207 */ /* 0x010fc40001000000 */
[----:B------:R-:W-:Y:S02]  /*0980*/  SEL R9, R5, RZ, P2 ;  /* 0x000000ff05097207 */ /* 0x000fe40001000000 */
[----:B------:R-:W-:Y:S02]  /*0990*/  SEL R6, R6, RZ, P2 ;  /* 0x000000ff06067207 */ /* 0x000fe40001000000 */
[----:B------:R-:W-:Y:S01]  /*09a0*/  SEL R7, R7, RZ, P2 ;  /* 0x000000ff07077207 */ /* 0x000fe20001000000 */
[----:B------:R-:W-:Y:S01]  /*09b0*/  FADD R10, R10, R17 ;  /* 0x000000110a0a7221 */ /* 0x000fe20000000000 */
[----:B------:R-:W-:Y:S01]  /*09c0*/  FSETP.GEU.AND P2, PT, |R0|, 1.175494350822287508e-38, PT ;  /* 0x008000000000780b */ /* 0x000fe20003f4e200 */
[----:B------:R-:W-:Y:S01]  /*09d0*/  FADD R26, R26, R19 ;  /* 0x000000131a1a7221 */ /* 0x000fe20000000000 */
[----:B------:R-:W1:Y:S01]  /*09e0*/  LDC.64 R4, c[0x0][0x218] ;  /* 0x00008600ff047b82 */ /* 0x000e620000000a00 */
[----:B------:R-:W-:Y:S01]  /*09f0*/  @P0 FMUL R0, R0, 0.25 ;  /* 0x3e80000000000820 */ /* 0x000fe20000400000 */
[----:B------:R-:W-:Y:S01]  /*0a00*/  FADD R3, R8, R3 ;  /* 0x0000000308037221 */ /* 0x000fe20000000000 */
[----:B------:R-:W-:Y:S01]  /*0a10*/  FADD R10, R10, R9 ;  /* 0x000000090a0a7221 */ /* 0x000fe20000000000 */
[----:B------:R-:W-:Y:S01]  /*0a20*/  FADD R11, R11, R6 ;  /* 0x000000060b0b7221 */ /* 0x000fe20000000000 */
[----:B------:R-:W-:-:S06]  /*0a30*/  FADD R26, R26, R7 ;  /* 0x000000071a1a7221 */ /* 0x000fcc0000000000 */
[----:B------:R-:W-:-:S06]  /*0a40*/  @!P2 FMUL R0, R0, 16777216 ;  /* 0x4b8000000000a820 */ /* 0x000fcc0000400000 */
[----:B------:R-:W3:Y:S01]  /*0a50*/  MUFU.RCP R0, R0 ;  /* 0x0000000000007308 */ /* 0x000ee20000001000 */
[----:B-1----:R-:W-:Y:S01]  /*0a60*/  IMAD.WIDE R4, R2, 0x4, R4 ;  /* 0x0000000402047825 */ /* 0x002fe200078e0204 */
[----:B--2---:R-:W-:Y:S02]  /*0a70*/  SEL R12, R12, RZ, P3 ;  /* 0x000000ff0c0c7207 */ /* 0x004fe40001800000 */
[----:B------:R-:W-:Y:S02]  /*0a80*/  SEL R13, R13, RZ, P3 ;  /* 0x000000ff0d0d7207 */ /* 0x000fe40001800000 */
[----:B------:R-:W-:Y:S02]  /*0a90*/  SEL R14, R14, RZ, P3 ;  /* 0x000000ff0e0e7207 */ /* 0x000fe40001800000 */
[----:B------:R-:W-:Y:S01]  /*0aa0*/  SEL R15, R15, RZ, P3 ;  /* 0x000000ff0f0f7207 */ /* 0x000fe20001800000 */
[----:B------:R-:W-:Y:S01]  /*0ab0*/  FADD R3, R3, R12 ;  /* 0x0000000c03037221 */ /* 0x000fe20000000000 */
[----:B-----5:R-:W-:Y:S01]  /*0ac0*/  SEL R20, R20, RZ, P1 ;  /* 0x000000ff14147207 */ /* 0x020fe20000800000 */
[----:B------:R-:W-:Y:S01]  /*0ad0*/  FADD R10, R10, R13 ;  /* 0x0000000d0a0a7221 */ /* 0x000fe20000000000 */
[----:B------:R-:W-:Y:S01]  /*0ae0*/  SEL R21, R21, RZ, P1 ;  /* 0x000000ff15157207 */ /* 0x000fe20000800000 */
[----:B------:R-:W-:Y:S01]  /*0af0*/  FADD R11, R11, R14 ;  /* 0x0000000e0b0b7221 */ /* 0x000fe20000000000 */
[----:B------:R-:W-:Y:S01]  /*0b00*/  SEL R22, R22, RZ, P1 ;  /* 0x000000ff16167207 */ /* 0x000fe20000800000 */
[----:B------:R-:W-:Y:S01]  /*0b10*/  FADD R26, R26, R15 ;  /* 0x0000000f1a1a7221 */ /* 0x000fe20000000000 */
[----:B------:R-:W-:Y:S01]  /*0b20*/  SEL R23, R23, RZ, P1 ;  /* 0x000000ff17177207 */ /* 0x000fe20000800000 */
[----:B------:R-:W-:Y:S01]  /*0b30*/  FADD R20, R3, R20 ;  /* 0x0000001403147221 */ /* 0x000fe20000000000 */
[----:B------:R-:W-:Y:S01]  /*0b40*/  FADD R21, R10, R21 ;  /* 0x000000150a157221 */ /* 0x000fe20000000000 */
[----:B------:R-:W-:-:S02]  /*0b50*/  FADD R22, R11, R22 ;  /* 0x000000160b167221 */ /* 0x000fc40000000000 */
[----:B------:R-:W-:Y:S01]  /*0b60*/  FADD R23, R26, R23 ;  /* 0x000000171a177221 */ /* 0x000fe20000000000 */
[----:B------:R-:W-:Y:S01]  /*0b70*/  @P0 FMUL R20, R20, 0.25 ;  /* 0x3e80000014140820 */ /* 0x000fe20000400000 */
[----:B------:R-:W-:Y:S01]  /*0b80*/  @P0 FMUL R21, R21, 0.25 ;  /* 0x3e80000015150820 */ /* 0x000fe20000400000 */
[----:B------:R-:W-:Y:S01]  /*0b90*/  @P0 FMUL R22, R22, 0.25 ;  /* 0x3e80000016160820 */ /* 0x000fe20000400000 */
[----:B------:R-:W-:Y:S01]  /*0ba0*/  @P0 FMUL R23, R23, 0.25 ;  /* 0x3e80000017170820 */ /* 0x000fe20000400000 */
[----:B------:R-:W-:Y:S01]  /*0bb0*/  @!P2 FMUL R20, R20, 16777216 ;  /* 0x4b8000001414a820 */ /* 0x000fe20000400000 */
[----:B------:R-:W-:Y:S01]  /*0bc0*/  @!P2 FMUL R21, R21, 16777216 ;  /* 0x4b8000001515a820 */ /* 0x000fe20000400000 */
[----:B------:R-:W-:Y:S01]  /*0bd0*/  @!P2 FMUL R22, R22, 16777216 ;  /* 0x4b8000001616a820 */ /* 0x000fe20000400000 */
[----:B------:R-:W-:Y:S01]  /*0be0*/  @!P2 FMUL R23, R23, 16777216 ;  /* 0x4b8000001717a820 */ /* 0x000fe20000400000 */
[C---:B---3--:R-:W-:Y:S01]  /*0bf0*/  FMUL R20, R0.reuse, R20 ;  /* 0x0000001400147220 */ /* 0x048fe20000400000 */
[C---:B------:R-:W-:Y:S01]  /*0c00*/  FMUL R21, R0.reuse, R21 ;  /* 0x0000001500157220 */ /* 0x040fe20000400000 */
[C---:B------:R-:W-:Y:S01]  /*0c10*/  FMUL R22, R0.reuse, R22 ;  /* 0x0000001600167220 */ /* 0x040fe20000400000 */
[----:B------:R-:W-:Y:S01]  /*0c20*/  FMUL R23, R0, R23 ;  /* 0x0000001700177220 */ /* 0x000fe20000400000 */
[----:B------:R-:W-:Y:S06]  /*0c30*/  @P5 EXIT ;  /* 0x000000000000594d */ /* 0x000fec0003800000 */
[----:B------:R-:W-:Y:S01]  /*0c40*/  STG.E.128 desc[UR4][R4.64], R20 ;  /* 0x0000001404007986 */ /* 0x000fe2000c101d04 */
[----:B------:R-:W-:Y:S05]  /*0c50*/  EXIT ;  /* 0x000000000000794d */ /* 0x000fea0003800000 */
.L_x_0:
[----:B------:R-:W-:-:S00]  /*0c60*/  BRA `(.L_x_0) ;  /* 0xfffffffc00fc7947 */ /* 0x000fc0000383ffff */
[----:B------:R-:W-:-:S00]  /*0c70*/  NOP ;  /* 0x0000000000007918 */ /* 0x000fc00000000000 */
        /* <DEDUP_REMOVED lines=8> */
.L_x_1:


//--------------------- .nv.constant0.triton_poi_fused_avg_pool2d_52 --------------------------
	.section	.nv.constant0.triton_poi_fused_avg_pool2d_52,"a",@progbits
	.sectionflags	@""
	.align	4
.nv.constant0.triton_poi_fused_avg_pool2d_52:
	.zero		548
